.version 2.0 
.target sm_20
.global .s64  gresult;
.global .s64  srcb;

.entry main {
   .reg .s64 a, b;

   ld.global.s64  b, [srcb];
   mad.lo.s64   a, b, 19, 35;
   st.global.s64 [gresult], a;
   
   exit;
}


// ===== COMPILED SASS (sm_100) =====

	.target	sm_100

	.elftype	@"ET_EXEC"


//--------------------- .note.nv.tkinfo           --------------------------
	.section	.note.nv.tkinfo,"",@"SHT_NOTE"
	.sectionflags	@"SHF_NOTE_NV_TKINFO"
	.tkinfo
        /*0018*/ 	.word	0x00000002
        /*0030*/ 	.string	""
        /*0030*/ 	.string	"ptxas"
        /*0030*/ 	.string	"Cuda compilation tools, release 13.0, V13.0.88"
        /*0030*/ 	.string	"Build cuda_13.0.r13.0/compiler.36424714_0"
        /*0030*/ 	.string	"-arch sm_100 "



//--------------------- .note.nv.cuinfo           --------------------------
	.section	.note.nv.cuinfo,"",@"SHT_NOTE"
	.sectionflags	@"SHF_NOTE_NV_CUINFO"
        /*0018*/ 	.short	0x0002
        /*001a*/ 	.short	0x0014
        /*001c*/ 	.short	0x0082
	.zero		2


//--------------------- .nv.info                  --------------------------
	.section	.nv.info,"",@"SHT_CUDA_INFO"
	.align	4


	//----- nvinfo : EIATTR_REGCOUNT
	.align		4
        /*0000*/ 	.byte	0x04, 0x2f
        /*0002*/ 	.short	(.L_3 - .L_2)
	.align		4
.L_2:
        /*0004*/ 	.word	index@(main)
        /*0008*/ 	.word	0x0000000c


	//----- nvinfo : EIATTR_FRAME_SIZE
	.align		4
.L_3:
        /*000c*/ 	.byte	0x04, 0x11
        /*000e*/ 	.short	(.L_5 - .L_4)
	.align		4
.L_4:
        /*0010*/ 	.word	index@(main)
        /*0014*/ 	.word	0x00000000


	//----- nvinfo : EIATTR_MIN_STACK_SIZE
	.align		4
.L_5:
        /*0018*/ 	.byte	0x04, 0x12
        /*001a*/ 	.short	(.L_7 - .L_6)
	.align		4
.L_6:
        /*001c*/ 	.word	index@(main)
        /*0020*/ 	.word	0x00000000
.L_7:


//--------------------- .nv.compat                --------------------------
	.section	.nv.compat,"",@"SHT_CUDA_COMPAT_INFO"
	.align	4
        /*0000*/ 	.byte	0x02, 0x09, 0x00, 0x00, 0x02, 0x02, 0x01, 0x00, 0x02, 0x05, 0x05, 0x00, 0x03, 0x07, 0x01, 0x01
        /*0010*/ 	.byte	0x02, 0x03, 0x00, 0x00, 0x02, 0x06, 0x01, 0x00, 0x04, 0x0b, 0x08, 0x00, 0x09, 0x00, 0x00, 0x00
        /*0020*/ 	.byte	0x00, 0x00, 0x00, 0x00


//--------------------- .nv.info.main             --------------------------
	.section	.nv.info.main,"",@"SHT_CUDA_INFO"
	.sectionflags	@""
	.align	4


	//----- nvinfo : EIATTR_CUDA_API_VERSION
	.align		4
        /*0000*/ 	.byte	0x04, 0x37
        /*0002*/ 	.short	(.L_9 - .L_8)
.L_8:
        /*0004*/ 	.word	0x00000082


	//----- nvinfo : EIATTR_SPARSE_MMA_MASK
	.align		4
.L_9:
        /*0008*/ 	.byte	0x03, 0x50
        /*000a*/ 	.short	0x0000


	//----- nvinfo : EIATTR_MAXREG_COUNT
	.align		4
        /*000c*/ 	.byte	0x03, 0x1b
        /*000e*/ 	.short	0x00ff


	//----- nvinfo : EIATTR_MERCURY_ISA_VERSION
	.align		4
        /*0010*/ 	.byte	0x03, 0x5f
        /*0012*/ 	.short	0x0101


	//----- nvinfo : EIATTR_VRC_CTA_INIT_COUNT
	.align		4
        /*0014*/ 	.byte	0x02, 0x4a
	.zero		1
	.zero		1


	//----- nvinfo : EIATTR_EXIT_INSTR_OFFSETS
	.align		4
        /*0018*/ 	.byte	0x04, 0x1c
        /*001a*/ 	.short	(.L_11 - .L_10)


	//   ....[0]....
.L_10:
        /*001c*/ 	.word	0x000000b0


	//----- nvinfo : EIATTR_SW_WAR
	.align		4
.L_11:
        /*0020*/ 	.byte	0x04, 0x36
        /*0022*/ 	.short	(.L_13 - .L_12)
.L_12:
        /*0024*/ 	.word	0x00000008
.L_13:


//--------------------- .nv.callgraph             --------------------------
	.section	.nv.callgraph,"",@"SHT_CUDA_CALLGRAPH"
	.align	4
	.sectionentsize	8
	.align		4
        /*0000*/ 	.word	0x00000000
	.align		4
        /*0004*/ 	.word	0xffffffff
	.align		4
        /*0008*/ 	.word	0x00000000
	.align		4
        /*000c*/ 	.word	0xfffffffe
	.align		4
        /*0010*/ 	.word	0x00000000
	.align		4
        /*0014*/ 	.word	0xfffffffd
	.align		4
        /*0018*/ 	.word	0x00000000
	.align		4
        /*001c*/ 	.word	0xfffffffc


//--------------------- .nv.constant4             --------------------------
	.section	.nv.constant4,"a",@progbits
	.align	8
	.align		8
.nv.constant4:
        /*0000*/ 	.dword	gresult
	.align		8
        /*0008*/ 	.dword	srcb


//--------------------- .text.main                --------------------------
	.section	.text.main,"ax",@progbits
	.align	128
.text.main:
        .type           main,@function
        .size           main,(.L_x_1 - main)
        .other          main,@"STO_CUDA_ENTRY STV_DEFAULT"
main:
[----:B------:R-:W-:Y:S08]  /*0000*/  LDC R1, c[0x0][0x37c] ;  /* 0x0000df00ff017b82 */ /* 0x000ff00000000800 */
[----:B------:R-:W0:Y:S01]  /*0010*/  LDC.64 R2, c[0x4][0x8] ;  /* 0x01000200ff027b82 */ /* 0x000e220000000a00 */
[----:B------:R-:W0:Y:S02]  /*0020*/  LDCU.64 UR4, c[0x0][0x358] ;  /* 0x00006b00ff0477ac */ /* 0x000e240008000a00 */
[----:B0-----:R-:W2:Y:S05]  /*0030*/  LDG.E.64 R2, desc[UR4][R2.64] ;  /* 0x0000000402027981 */ /* 0x001eaa000c1e1b00 */
[----:B------:R-:W0:Y:S01]  /*0040*/  LDC.64 R4, c[0x4][RZ] ;  /* 0x01000000ff047b82 */ /* 0x000e220000000a00 */
[----:B------:R-:W-:Y:S01]  /*0050*/  HFMA2 R6, -RZ, RZ, 0, 2.086162567138671875e-06 ;  /* 0x00000023ff067431 */ /* 0x000fe200000001ff */
[----:B------:R-:W-:-:S04]  /*0060*/  MOV R7, 0x0 ;  /* 0x0000000000077802 */ /* 0x000fc80000000f00 */
[----:B--2---:R-:W-:-:S04]  /*0070*/  IMAD.WIDE.U32 R6, R2, 0x13, R6 ;  /* 0x0000001302067825 */ /* 0x004fc800078e0006 */
[----:B------:R-:W-:-:S05]  /*0080*/  IMAD R9, R3, 0x13, RZ ;  /* 0x0000001303097824 */ /* 0x000fca00078e02ff */
[----:B------:R-:W-:-:S05]  /*0090*/  IADD3 R7, PT, PT, R7, R9, RZ ;  /* 0x0000000907077210 */ /* 0x000fca0007ffe0ff */
[----:B0-----:R-:W-:Y:S01]  /*00a0*/  STG.E.64 desc[UR4][R4.64], R6 ;  /* 0x0000000604007986 */ /* 0x001fe2000c101b04 */
[----:B------:R-:W-:Y:S05]  /*00b0*/  EXIT ;  /* 0x000000000000794d */ /* 0x000fea0003800000 */
.L_x_0:
[----:B------:R-:W-:-:S00]  /*00c0*/  BRA `(.L_x_0) ;  /* 0xfffffffc00fc7947 */ /* 0x000fc0000383ffff */
[----:B------:R-:W-:-:S00]  /*00d0*/  NOP ;  /* 0x0000000000007918 */ /* 0x000fc00000000000 */
        /* <DEDUP_REMOVED lines=10> */
.L_x_1:


//--------------------- .nv.shared.reserved.0     --------------------------
	.section	.nv.shared.reserved.0,"aw",@nobits
	.weak		__nv_reservedSMEM_offset_0_alias
	.size		__nv_reservedSMEM_offset_0_alias, 0, 64
	.other		__nv_reservedSMEM_offset_0_alias,@"STO_CUDA_RESERVED_SHARED STV_DEFAULT"
__nv_reservedSMEM_offset_0_alias:
	.zero		0
	.zero		64


//--------------------- .nv.global                --------------------------
	.section	.nv.global,"aw",@nobits
	.align	8
.nv.global:
	.type		gresult,@object
	.size		gresult,(srcb - gresult)
gresult:
	.zero		8
	.type		srcb,@object
	.size		srcb,(.L_1 - srcb)
srcb:
	.zero		8
.L_1:


//--------------------- .nv.constant0.main        --------------------------
	.section	.nv.constant0.main,"a",@progbits
	.sectionflags	@""
	.align	4
.nv.constant0.main:
	.zero		896


//--------------------- SYMBOLS --------------------------

	.type		.nv.reservedSmem.offset0,@object
	.size		.nv.reservedSmem.offset0,0x4
